//
// Generated by NVIDIA NVVM Compiler
//
// Compiler Build ID: CL-36424714
// Cuda compilation tools, release 13.0, V13.0.88
// Based on NVVM 20.0.0
//

.version 9.0
.target sm_100
.address_size 64

	// .globl	_Z20global_memory_kernelPKfPffi
.extern .shared .align 16 .b8 shared_data[];

.visible .entry _Z20global_memory_kernelPKfPffi(
	.param .u64 .ptr .align 1 _Z20global_memory_kernelPKfPffi_param_0,
	.param .u64 .ptr .align 1 _Z20global_memory_kernelPKfPffi_param_1,
	.param .f32 _Z20global_memory_kernelPKfPffi_param_2,
	.param .u32 _Z20global_memory_kernelPKfPffi_param_3
)
{
	.reg .pred 	%p<2>;
	.reg .b32 	%r<6>;
	.reg .b32 	%f<4>;
	.reg .b64 	%rd<8>;

	ld.param.u64 	%rd1, [_Z20global_memory_kernelPKfPffi_param_0];
	ld.param.u64 	%rd2, [_Z20global_memory_kernelPKfPffi_param_1];
	ld.param.f32 	%f1, [_Z20global_memory_kernelPKfPffi_param_2];
	ld.param.u32 	%r2, [_Z20global_memory_kernelPKfPffi_param_3];
	mov.u32 	%r3, %ctaid.x;
	mov.u32 	%r4, %ntid.x;
	mov.u32 	%r5, %tid.x;
	mad.lo.s32 	%r1, %r3, %r4, %r5;
	setp.ge.s32 	%p1, %r1, %r2;
	@%p1 bra 	$L__BB0_2;
	cvta.to.global.u64 	%rd3, %rd1;
	cvta.to.global.u64 	%rd4, %rd2;
	mul.wide.s32 	%rd5, %r1, 4;
	add.s64 	%rd6, %rd3, %rd5;
	ld.global.nc.f32 	%f2, [%rd6];
	mul.f32 	%f3, %f1, %f2;
	add.s64 	%rd7, %rd4, %rd5;
	st.global.f32 	[%rd7], %f3;
$L__BB0_2:
	ret;

}
	// .globl	_Z20shared_memory_kernelPKfPffi
.visible .entry _Z20shared_memory_kernelPKfPffi(
	.param .u64 .ptr .align 1 _Z20shared_memory_kernelPKfPffi_param_0,
	.param .u64 .ptr .align 1 _Z20shared_memory_kernelPKfPffi_param_1,
	.param .f32 _Z20shared_memory_kernelPKfPffi_param_2,
	.param .u32 _Z20shared_memory_kernelPKfPffi_param_3
)
{
	.reg .pred 	%p<3>;
	.reg .b32 	%r<9>;
	.reg .b32 	%f<5>;
	.reg .b64 	%rd<9>;

	ld.param.u64 	%rd1, [_Z20shared_memory_kernelPKfPffi_param_0];
	ld.param.u64 	%rd2, [_Z20shared_memory_kernelPKfPffi_param_1];
	ld.param.f32 	%f1, [_Z20shared_memory_kernelPKfPffi_param_2];
	ld.param.u32 	%r3, [_Z20shared_memory_kernelPKfPffi_param_3];
	mov.u32 	%r4, %ctaid.x;
	mov.u32 	%r5, %ntid.x;
	mov.u32 	%r6, %tid.x;
	mad.lo.s32 	%r1, %r4, %r5, %r6;
	setp.ge.s32 	%p1, %r1, %r3;
	shl.b32 	%r7, %r6, 2;
	mov.u32 	%r8, shared_data;
	add.s32 	%r2, %r8, %r7;
	@%p1 bra 	$L__BB1_2;
	cvta.to.global.u64 	%rd3, %rd1;
	mul.wide.s32 	%rd4, %r1, 4;
	add.s64 	%rd5, %rd3, %rd4;
	ld.global.nc.f32 	%f2, [%rd5];
	st.shared.f32 	[%r2], %f2;
$L__BB1_2:
	setp.ge.s32 	%p2, %r1, %r3;
	bar.sync 	0;
	@%p2 bra 	$L__BB1_4;
	ld.shared.f32 	%f3, [%r2];
	mul.f32 	%f4, %f1, %f3;
	cvta.to.global.u64 	%rd6, %rd2;
	mul.wide.s32 	%rd7, %r1, 4;
	add.s64 	%rd8, %rd6, %rd7;
	st.global.f32 	[%rd8], %f4;
$L__BB1_4:
	ret;

}


// ===== COMPILED SASS (sm_100) =====

	.target	sm_100

	.elftype	@"ET_EXEC"


//--------------------- .note.nv.tkinfo           --------------------------
	.section	.note.nv.tkinfo,"",@"SHT_NOTE"
	.sectionflags	@"SHF_NOTE_NV_TKINFO"
	.tkinfo
        /*0018*/ 	.word	0x00000002
        /*0030*/ 	.string	""
        /*0030*/ 	.string	"ptxas"
        /*0030*/ 	.string	"Cuda compilation tools, release 13.0, V13.0.88"
        /*0030*/ 	.string	"Build cuda_13.0.r13.0/compiler.36424714_0"
        /*0030*/ 	.string	"-arch sm_100 -m 64 "



//--------------------- .note.nv.cuinfo           --------------------------
	.section	.note.nv.cuinfo,"",@"SHT_NOTE"
	.sectionflags	@"SHF_NOTE_NV_CUINFO"
        /*0018*/ 	.short	0x0002
        /*001a*/ 	.short	0x0064
        /*001c*/ 	.short	0x0082
	.zero		2


//--------------------- .nv.info                  --------------------------
	.section	.nv.info,"",@"SHT_CUDA_INFO"
	.align	4


	//----- nvinfo : EIATTR_REGCOUNT
	.align		4
        /*0000*/ 	.byte	0x04, 0x2f
        /*0002*/ 	.short	(.L_1 - .L_0)
	.align		4
.L_0:
        /*0004*/ 	.word	index@(_Z20global_memory_kernelPKfPffi)
        /*0008*/ 	.word	0x0000000a


	//----- nvinfo : EIATTR_FRAME_SIZE
	.align		4
.L_1:
        /*000c*/ 	.byte	0x04, 0x11
        /*000e*/ 	.short	(.L_3 - .L_2)
	.align		4
.L_2:
        /*0010*/ 	.word	index@(_Z20global_memory_kernelPKfPffi)
        /*0014*/ 	.word	0x00000000


	//----- nvinfo : EIATTR_REGCOUNT
	.align		4
.L_3:
        /*0018*/ 	.byte	0x04, 0x2f
        /*001a*/ 	.short	(.L_5 - .L_4)
	.align		4
.L_4:
        /*001c*/ 	.word	index@(_Z20shared_memory_kernelPKfPffi)
        /*0020*/ 	.word	0x00000008


	//----- nvinfo : EIATTR_FRAME_SIZE
	.align		4
.L_5:
        /*0024*/ 	.byte	0x04, 0x11
        /*0026*/ 	.short	(.L_7 - .L_6)
	.align		4
.L_6:
        /*0028*/ 	.word	index@(_Z20shared_memory_kernelPKfPffi)
        /*002c*/ 	.word	0x00000000


	//----- nvinfo : EIATTR_MIN_STACK_SIZE
	.align		4
.L_7:
        /*0030*/ 	.byte	0x04, 0x12
        /*0032*/ 	.short	(.L_9 - .L_8)
	.align		4
.L_8:
        /*0034*/ 	.word	index@(_Z20shared_memory_kernelPKfPffi)
        /*0038*/ 	.word	0x00000000


	//----- nvinfo : EIATTR_MIN_STACK_SIZE
	.align		4
.L_9:
        /*003c*/ 	.byte	0x04, 0x12
        /*003e*/ 	.short	(.L_11 - .L_10)
	.align		4
.L_10:
        /*0040*/ 	.word	index@(_Z20global_memory_kernelPKfPffi)
        /*0044*/ 	.word	0x00000000
.L_11:


//--------------------- .nv.compat                --------------------------
	.section	.nv.compat,"",@"SHT_CUDA_COMPAT_INFO"
	.align	4
        /*0000*/ 	.byte	0x02, 0x09, 0x00, 0x00, 0x02, 0x02, 0x01, 0x00, 0x02, 0x05, 0x05, 0x00, 0x03, 0x07, 0x01, 0x01
        /*0010*/ 	.byte	0x02, 0x03, 0x00, 0x00, 0x02, 0x06, 0x01, 0x00, 0x04, 0x0b, 0x08, 0x00, 0x09, 0x00, 0x00, 0x00
        /*0020*/ 	.byte	0x00, 0x00, 0x00, 0x00


//--------------------- .nv.info._Z20shared_memory_kernelPKfPffi --------------------------
	.section	.nv.info._Z20shared_memory_kernelPKfPffi,"",@"SHT_CUDA_INFO"
	.sectionflags	@""
	.align	4


	//----- nvinfo : EIATTR_CUDA_API_VERSION
	.align		4
        /*0000*/ 	.byte	0x04, 0x37
        /*0002*/ 	.short	(.L_13 - .L_12)
.L_12:
        /*0004*/ 	.word	0x00000082


	//----- nvinfo : EIATTR_KPARAM_INFO
	.align		4
.L_13:
        /*0008*/ 	.byte	0x04, 0x17
        /*000a*/ 	.short	(.L_15 - .L_14)
.L_14:
        /*000c*/ 	.word	0x00000000
        /*0010*/ 	.short	0x0003
        /*0012*/ 	.short	0x0014
        /*0014*/ 	.byte	0x00, 0xf0, 0x11, 0x00


	//----- nvinfo : EIATTR_KPARAM_INFO
	.align		4
.L_15:
        /*0018*/ 	.byte	0x04, 0x17
        /*001a*/ 	.short	(.L_17 - .L_16)
.L_16:
        /*001c*/ 	.word	0x00000000
        /*0020*/ 	.short	0x0002
        /*0022*/ 	.short	0x0010
        /*0024*/ 	.byte	0x00, 0xf0, 0x11, 0x00


	//----- nvinfo : EIATTR_KPARAM_INFO
	.align		4
.L_17:
        /*0028*/ 	.byte	0x04, 0x17
        /*002a*/ 	.short	(.L_19 - .L_18)
.L_18:
        /*002c*/ 	.word	0x00000000
        /*0030*/ 	.short	0x0001
        /*0032*/ 	.short	0x0008
        /*0034*/ 	.byte	0x00, 0xf5, 0x21, 0x00


	//----- nvinfo : EIATTR_KPARAM_INFO
	.align		4
.L_19:
        /*0038*/ 	.byte	0x04, 0x17
        /*003a*/ 	.short	(.L_21 - .L_20)
.L_20:
        /*003c*/ 	.word	0x00000000
        /*0040*/ 	.short	0x0000
        /*0042*/ 	.short	0x0000
        /*0044*/ 	.byte	0x00, 0xf5, 0x21, 0x00


	//----- nvinfo : EIATTR_SPARSE_MMA_MASK
	.align		4
.L_21:
        /*0048*/ 	.byte	0x03, 0x50
        /*004a*/ 	.short	0x0000


	//----- nvinfo : EIATTR_MAXREG_COUNT
	.align		4
        /*004c*/ 	.byte	0x03, 0x1b
        /*004e*/ 	.short	0x00ff


	//----- nvinfo : EIATTR_NUM_BARRIERS
	.align		4
        /*0050*/ 	.byte	0x02, 0x4c
        /*0052*/ 	.byte	0x01
	.zero		1


	//----- nvinfo : EIATTR_MERCURY_ISA_VERSION
	.align		4
        /*0054*/ 	.byte	0x03, 0x5f
        /*0056*/ 	.short	0x0101


	//----- nvinfo : EIATTR_VRC_CTA_INIT_COUNT
	.align		4
        /*0058*/ 	.byte	0x02, 0x4a
	.zero		1
	.zero		1


	//----- nvinfo : EIATTR_EXIT_INSTR_OFFSETS
	.align		4
        /*005c*/ 	.byte	0x04, 0x1c
        /*005e*/ 	.short	(.L_23 - .L_22)


	//   ....[0]....
.L_22:
        /*0060*/ 	.word	0x00000110


	//   ....[1]....
        /*0064*/ 	.word	0x00000180


	//----- nvinfo : EIATTR_CBANK_PARAM_SIZE
	.align		4
.L_23:
        /*0068*/ 	.byte	0x03, 0x19
        /*006a*/ 	.short	0x0018


	//----- nvinfo : EIATTR_PARAM_CBANK
	.align		4
        /*006c*/ 	.byte	0x04, 0x0a
        /*006e*/ 	.short	(.L_25 - .L_24)
	.align		4
.L_24:
        /*0070*/ 	.word	index@(.nv.constant0._Z20shared_memory_kernelPKfPffi)
        /*0074*/ 	.short	0x0380
        /*0076*/ 	.short	0x0018


	//----- nvinfo : EIATTR_SW_WAR
	.align		4
.L_25:
        /*0078*/ 	.byte	0x04, 0x36
        /*007a*/ 	.short	(.L_27 - .L_26)
.L_26:
        /*007c*/ 	.word	0x00000008
.L_27:


//--------------------- .nv.info._Z20global_memory_kernelPKfPffi --------------------------
	.section	.nv.info._Z20global_memory_kernelPKfPffi,"",@"SHT_CUDA_INFO"
	.sectionflags	@""
	.align	4


	//----- nvinfo : EIATTR_CUDA_API_VERSION
	.align		4
        /*0000*/ 	.byte	0x04, 0x37
        /*0002*/ 	.short	(.L_29 - .L_28)
.L_28:
        /*0004*/ 	.word	0x00000082


	//----- nvinfo : EIATTR_KPARAM_INFO
	.align		4
.L_29:
        /*0008*/ 	.byte	0x04, 0x17
        /*000a*/ 	.short	(.L_31 - .L_30)
.L_30:
        /*000c*/ 	.word	0x00000000
        /*0010*/ 	.short	0x0003
        /*0012*/ 	.short	0x0014
        /*0014*/ 	.byte	0x00, 0xf0, 0x11, 0x00


	//----- nvinfo : EIATTR_KPARAM_INFO
	.align		4
.L_31:
        /*0018*/ 	.byte	0x04, 0x17
        /*001a*/ 	.short	(.L_33 - .L_32)
.L_32:
        /*001c*/ 	.word	0x00000000
        /*0020*/ 	.short	0x0002
        /*0022*/ 	.short	0x0010
        /*0024*/ 	.byte	0x00, 0xf0, 0x11, 0x00


	//----- nvinfo : EIATTR_KPARAM_INFO
	.align		4
.L_33:
        /*0028*/ 	.byte	0x04, 0x17
        /*002a*/ 	.short	(.L_35 - .L_34)
.L_34:
        /*002c*/ 	.word	0x00000000
        /*0030*/ 	.short	0x0001
        /*0032*/ 	.short	0x0008
        /*0034*/ 	.byte	0x00, 0xf5, 0x21, 0x00


	//----- nvinfo : EIATTR_KPARAM_INFO
	.align		4
.L_35:
        /*0038*/ 	.byte	0x04, 0x17
        /*003a*/ 	.short	(.L_37 - .L_36)
.L_36:
        /*003c*/ 	.word	0x00000000
        /*0040*/ 	.short	0x0000
        /*0042*/ 	.short	0x0000
        /*0044*/ 	.byte	0x00, 0xf5, 0x21, 0x00


	//----- nvinfo : EIATTR_SPARSE_MMA_MASK
	.align		4
.L_37:
        /*0048*/ 	.byte	0x03, 0x50
        /*004a*/ 	.short	0x0000


	//----- nvinfo : EIATTR_MAXREG_COUNT
	.align		4
        /*004c*/ 	.byte	0x03, 0x1b
        /*004e*/ 	.short	0x00ff


	//----- nvinfo : EIATTR_MERCURY_ISA_VERSION
	.align		4
        /*0050*/ 	.byte	0x03, 0x5f
        /*0052*/ 	.short	0x0101


	//----- nvinfo : EIATTR_VRC_CTA_INIT_COUNT
	.align		4
        /*0054*/ 	.byte	0x02, 0x4a
	.zero		1
	.zero		1


	//----- nvinfo : EIATTR_EXIT_INSTR_OFFSETS
	.align		4
        /*0058*/ 	.byte	0x04, 0x1c
        /*005a*/ 	.short	(.L_39 - .L_38)


	//   ....[0]....
.L_38:
        /*005c*/ 	.word	0x00000070


	//   ....[1]....
        /*0060*/ 	.word	0x00000110


	//----- nvinfo : EIATTR_CBANK_PARAM_SIZE
	.align		4
.L_39:
        /*0064*/ 	.byte	0x03, 0x19
        /*0066*/ 	.short	0x0018


	//----- nvinfo : EIATTR_PARAM_CBANK
	.align		4
        /*0068*/ 	.byte	0x04, 0x0a
        /*006a*/ 	.short	(.L_41 - .L_40)
	.align		4
.L_40:
        /*006c*/ 	.word	index@(.nv.constant0._Z20global_memory_kernelPKfPffi)
        /*0070*/ 	.short	0x0380
        /*0072*/ 	.short	0x0018


	//----- nvinfo : EIATTR_SW_WAR
	.align		4
.L_41:
        /*0074*/ 	.byte	0x04, 0x36
        /*0076*/ 	.short	(.L_43 - .L_42)
.L_42:
        /*0078*/ 	.word	0x00000008
.L_43:


//--------------------- .nv.callgraph             --------------------------
	.section	.nv.callgraph,"",@"SHT_CUDA_CALLGRAPH"
	.align	4
	.sectionentsize	8
	.align		4
        /*0000*/ 	.word	0x00000000
	.align		4
        /*0004*/ 	.word	0xffffffff
	.align		4
        /*0008*/ 	.word	0x00000000
	.align		4
        /*000c*/ 	.word	0xfffffffe
	.align		4
        /*0010*/ 	.word	0x00000000
	.align		4
        /*0014*/ 	.word	0xfffffffd
	.align		4
        /*0018*/ 	.word	0x00000000
	.align		4
        /*001c*/ 	.word	0xfffffffc


//--------------------- .text._Z20shared_memory_kernelPKfPffi --------------------------
	.section	.text._Z20shared_memory_kernelPKfPffi,"ax",@progbits
	.align	128
        .global         _Z20shared_memory_kernelPKfPffi
        .type           _Z20shared_memory_kernelPKfPffi,@function
        .size           _Z20shared_memory_kernelPKfPffi,(.L_x_2 - _Z20shared_memory_kernelPKfPffi)
        .other          _Z20shared_memory_kernelPKfPffi,@"STO_CUDA_ENTRY STV_DEFAULT"
_Z20shared_memory_kernelPKfPffi:
.text._Z20shared_memory_kernelPKfPffi:
[----:B------:R-:W-:Y:S01]  /*0000*/  LDC R1, c[0x0][0x37c] ;  /* 0x0000df00ff017b82 */ /* 0x000fe20000000800 */
[----:B------:R-:W0:Y:S07]  /*0010*/  S2R R0, SR_TID.X ;  /* 0x0000000000007919 */ /* 0x000e2e0000002100 */
[----:B------:R-:W0:Y:S01]  /*0020*/  S2UR UR4, SR_CTAID.X ;  /* 0x00000000000479c3 */ /* 0x000e220000002500 */
[----:B------:R-:W1:Y:S01]  /*0030*/  LDCU UR5, c[0x0][0x394] ;  /* 0x00007280ff0577ac */ /* 0x000e620008000800 */
[----:B------:R-:W2:Y:S06]  /*0040*/  LDCU.64 UR6, c[0x0][0x358] ;  /* 0x00006b00ff0677ac */ /* 0x000eac0008000a00 */
[----:B------:R-:W0:Y:S02]  /*0050*/  LDC R5, c[0x0][0x360] ;  /* 0x0000d800ff057b82 */ /* 0x000e240000000800 */
[----:B0-----:R-:W-:-:S05]  /*0060*/  IMAD R5, R5, UR4, R0 ;  /* 0x0000000405057c24 */ /* 0x001fca000f8e0200 */
[----:B-1----:R-:W-:-:S13]  /*0070*/  ISETP.GE.AND P0, PT, R5, UR5, PT ;  /* 0x0000000505007c0c */ /* 0x002fda000bf06270 */
[----:B------:R-:W0:Y:S02]  /*0080*/  @!P0 LDC.64 R2, c[0x0][0x380] ;  /* 0x0000e000ff028b82 */ /* 0x000e240000000a00 */
[----:B0-----:R-:W-:-:S06]  /*0090*/  @!P0 IMAD.WIDE R2, R5, 0x4, R2 ;  /* 0x0000000405028825 */ /* 0x001fcc00078e0202 */
[----:B--2---:R-:W2:Y:S01]  /*00a0*/  @!P0 LDG.E.CONSTANT R3, desc[UR6][R2.64] ;  /* 0x0000000602038981 */ /* 0x004ea2000c1e9900 */
[----:B------:R-:W0:Y:S01]  /*00b0*/  S2UR UR5, SR_CgaCtaId ;  /* 0x00000000000579c3 */ /* 0x000e220000008800 */
[----:B------:R-:W-:Y:S02]  /*00c0*/  UMOV UR4, 0x400 ;  /* 0x0000040000047882 */ /* 0x000fe40000000000 */
[----:B0-----:R-:W-:-:S06]  /*00d0*/  ULEA UR4, UR5, UR4, 0x18 ;  /* 0x0000000405047291 */ /* 0x001fcc000f8ec0ff */
[----:B------:R-:W-:-:S05]  /*00e0*/  LEA R0, R0, UR4, 0x2 ;  /* 0x0000000400007c11 */ /* 0x000fca000f8e10ff */
[----:B--2---:R0:W-:Y:S01]  /*00f0*/  @!P0 STS [R0], R3 ;  /* 0x0000000300008388 */ /* 0x0041e20000000800 */
[----:B------:R-:W-:Y:S06]  /*0100*/  BAR.SYNC.DEFER_BLOCKING 0x0 ;  /* 0x0000000000007b1d */ /* 0x000fec0000010000 */
[----:B------:R-:W-:Y:S05]  /*0110*/  @P0 EXIT ;  /* 0x000000000000094d */ /* 0x000fea0003800000 */
[----:B0-----:R-:W0:Y:S01]  /*0120*/  LDS R0, [R0] ;  /* 0x0000000000007984 */ /* 0x001e220000000800 */
[----:B------:R-:W1:Y:S01]  /*0130*/  LDC.64 R2, c[0x0][0x388] ;  /* 0x0000e200ff027b82 */ /* 0x000e620000000a00 */
[----:B------:R-:W0:Y:S01]  /*0140*/  LDCU UR4, c[0x0][0x390] ;  /* 0x00007200ff0477ac */ /* 0x000e220008000800 */
[----:B-1----:R-:W-:-:S04]  /*0150*/  IMAD.WIDE R2, R5, 0x4, R2 ;  /* 0x0000000405027825 */ /* 0x002fc800078e0202 */
[----:B0-----:R-:W-:-:S05]  /*0160*/  FMUL R5, R0, UR4 ;  /* 0x0000000400057c20 */ /* 0x001fca0008400000 */
[----:B------:R-:W-:Y:S01]  /*0170*/  STG.E desc[UR6][R2.64], R5 ;  /* 0x0000000502007986 */ /* 0x000fe2000c101906 */
[----:B------:R-:W-:Y:S05]  /*0180*/  EXIT ;  /* 0x000000000000794d */ /* 0x000fea0003800000 */
.L_x_0:
[----:B------:R-:W-:-:S00]  /*0190*/  BRA `(.L_x_0) ;  /* 0xfffffffc00fc7947 */ /* 0x000fc0000383ffff */
[----:B------:R-:W-:-:S00]  /*01a0*/  NOP ;  /* 0x0000000000007918 */ /* 0x000fc00000000000 */
        /* <DEDUP_REMOVED lines=13> */
.L_x_2:


//--------------------- .text._Z20global_memory_kernelPKfPffi --------------------------
	.section	.text._Z20global_memory_kernelPKfPffi,"ax",@progbits
	.align	128
        .global         _Z20global_memory_kernelPKfPffi
        .type           _Z20global_memory_kernelPKfPffi,@function
        .size           _Z20global_memory_kernelPKfPffi,(.L_x_3 - _Z20global_memory_kernelPKfPffi)
        .other          _Z20global_memory_kernelPKfPffi,@"STO_CUDA_ENTRY STV_DEFAULT"
_Z20global_memory_kernelPKfPffi:
.text._Z20global_memory_kernelPKfPffi:
[----:B------:R-:W-:Y:S01]  /*0000*/  LDC R1, c[0x0][0x37c] ;  /* 0x0000df00ff017b82 */ /* 0x000fe20000000800 */
[----:B------:R-:W0:Y:S07]  /*0010*/  S2R R0, SR_TID.X ;  /* 0x0000000000007919 */ /* 0x000e2e0000002100 */
[----:B------:R-:W0:Y:S01]  /*0020*/  S2UR UR4, SR_CTAID.X ;  /* 0x00000000000479c3 */ /* 0x000e220000002500 */
[----:B------:R-:W1:Y:S07]  /*0030*/  LDCU UR5, c[0x0][0x394] ;  /* 0x00007280ff0577ac */ /* 0x000e6e0008000800 */
[----:B------:R-:W0:Y:S02]  /*0040*/  LDC R7, c[0x0][0x360] ;  /* 0x0000d800ff077b82 */ /* 0x000e240000000800 */
[----:B0-----:R-:W-:-:S05]  /*0050*/  IMAD R7, R7, UR4, R0 ;  /* 0x0000000407077c24 */ /* 0x001fca000f8e0200 */
[----:B-1----:R-:W-:-:S13]  /*0060*/  ISETP.GE.AND P0, PT, R7, UR5, PT ;  /* 0x0000000507007c0c */ /* 0x002fda000bf06270 */
[----:B------:R-:W-:Y:S05]  /*0070*/  @P0 EXIT ;  /* 0x000000000000094d */ /* 0x000fea0003800000 */
[----:B------:R-:W0:Y:S01]  /*0080*/  LDC.64 R2, c[0x0][0x380] ;  /* 0x0000e000ff027b82 */ /* 0x000e220000000a00 */
[----:B------:R-:W1:Y:S01]  /*0090*/  LDCU.64 UR4, c[0x0][0x358] ;  /* 0x00006b00ff0477ac */ /* 0x000e620008000a00 */
[----:B------:R-:W2:Y:S06]  /*00a0*/  LDCU UR6, c[0x0][0x390] ;  /* 0x00007200ff0677ac */ /* 0x000eac0008000800 */
[----:B------:R-:W3:Y:S01]  /*00b0*/  LDC.64 R4, c[0x0][0x388] ;  /* 0x0000e200ff047b82 */ /* 0x000ee20000000a00 */
[----:B0-----:R-:W-:-:S06]  /*00c0*/  IMAD.WIDE R2, R7, 0x4, R2 ;  /* 0x0000000407027825 */ /* 0x001fcc00078e0202 */
[----:B-1----:R-:W2:Y:S01]  /*00d0*/  LDG.E.CONSTANT R2, desc[UR4][R2.64] ;  /* 0x0000000402027981 */ /* 0x002ea2000c1e9900 */
[----:B---3--:R-:W-:-:S04]  /*00e0*/  IMAD.WIDE R4, R7, 0x4, R4 ;  /* 0x0000000407047825 */ /* 0x008fc800078e0204 */
[----:B--2---:R-:W-:-:S05]  /*00f0*/  FMUL R7, R2, UR6 ;  /* 0x0000000602077c20 */ /* 0x004fca0008400000 */
[----:B------:R-:W-:Y:S01]  /*0100*/  STG.E desc[UR4][R4.64], R7 ;  /* 0x0000000704007986 */ /* 0x000fe2000c101904 */
[----:B------:R-:W-:Y:S05]  /*0110*/  EXIT ;  /* 0x000000000000794d */ /* 0x000fea0003800000 */
.L_x_1:
        /* <DEDUP_REMOVED lines=14> */
.L_x_3:


//--------------------- .nv.shared._Z20shared_memory_kernelPKfPffi --------------------------
	.section	.nv.shared._Z20shared_memory_kernelPKfPffi,"aw",@nobits
	.sectionflags	@""
	.align	16
	.zero		1024


//--------------------- .nv.shared.reserved.0     --------------------------
	.section	.nv.shared.reserved.0,"aw",@nobits
	.weak		__nv_reservedSMEM_offset_0_alias
	.size		__nv_reservedSMEM_offset_0_alias, 0, 64
	.other		__nv_reservedSMEM_offset_0_alias,@"STO_CUDA_RESERVED_SHARED STV_DEFAULT"
__nv_reservedSMEM_offset_0_alias:
	.zero		0
	.zero		64


//--------------------- .nv.shared._Z20global_memory_kernelPKfPffi --------------------------
	.section	.nv.shared._Z20global_memory_kernelPKfPffi,"aw",@nobits
	.sectionflags	@""
	.align	16
	.zero		1024


//--------------------- .nv.constant0._Z20shared_memory_kernelPKfPffi --------------------------
	.section	.nv.constant0._Z20shared_memory_kernelPKfPffi,"a",@progbits
	.sectionflags	@""
	.align	4
.nv.constant0._Z20shared_memory_kernelPKfPffi:
	.zero		920


//--------------------- .nv.constant0._Z20global_memory_kernelPKfPffi --------------------------
	.section	.nv.constant0._Z20global_memory_kernelPKfPffi,"a",@progbits
	.sectionflags	@""
	.align	4
.nv.constant0._Z20global_memory_kernelPKfPffi:
	.zero		920


//--------------------- SYMBOLS --------------------------

	.type		.nv.reservedSmem.offset0,@object
	.size		.nv.reservedSmem.offset0,0x4
	.type		.nv.reservedSmem.cap,@object
	.size		.nv.reservedSmem.cap,0x4
